	.headerflags	@"EF_CUDA_TEXMODE_UNIFIED EF_CUDA_64BIT_ADDRESS EF_CUDA_ACCELERATORS EF_CUDA_SM90 EF_CUDA_VIRTUAL_SM(EF_CUDA_SM90)"
	.elftype	@"ET_EXEC"


//--------------------- .nv.info                  --------------------------
	.section	.nv.info,"",@"SHT_CUDA_INFO"
	.align	4


	//----- nvinfo : EIATTR_REGCOUNT
	.align		4
        /*0000*/ 	.byte	0x04, 0x2f
        /*0002*/ 	.short	(.L_2 - .L_1)
	.align		4
.L_1:
        /*0004*/ 	.word	index@(kda_gate_fwd_kernel)
        /*0008*/ 	.word	0x00000020


	//----- nvinfo : EIATTR_FRAME_SIZE
	.align		4
.L_2:
        /*000c*/ 	.byte	0x04, 0x11
        /*000e*/ 	.short	(.L_4 - .L_3)
	.align		4
.L_3:
        /*0010*/ 	.word	index@(kda_gate_fwd_kernel)
        /*0014*/ 	.word	0x00000000


	//----- nvinfo : EIATTR_MIN_STACK_SIZE
	.align		4
.L_4:
        /*0018*/ 	.byte	0x04, 0x12
        /*001a*/ 	.short	(.L_6 - .L_5)
	.align		4
.L_5:
        /*001c*/ 	.word	index@(kda_gate_fwd_kernel)
        /*0020*/ 	.word	0x00000000
.L_6:


//--------------------- .nv.info.kda_gate_fwd_kernel --------------------------
	.section	.nv.info.kda_gate_fwd_kernel,"",@"SHT_CUDA_INFO"
	.sectionflags	@""
	.align	4


	//----- nvinfo : EIATTR_CUDA_API_VERSION
	.align		4
        /*0000*/ 	.byte	0x04, 0x37
        /*0002*/ 	.short	(.L_8 - .L_7)
.L_7:
        /*0004*/ 	.word	0x00000080


	//----- nvinfo : EIATTR_KPARAM_INFO
	.align		4
.L_8:
        /*0008*/ 	.byte	0x04, 0x17
        /*000a*/ 	.short	(.L_10 - .L_9)
.L_9:
        /*000c*/ 	.word	0x00000000
        /*0010*/ 	.short	0x0006
        /*0012*/ 	.short	0x0028
        /*0014*/ 	.byte	0x00, 0xf4, 0x21, 0x00


	//----- nvinfo : EIATTR_KPARAM_INFO
	.align		4
.L_10:
        /*0018*/ 	.byte	0x04, 0x17
        /*001a*/ 	.short	(.L_12 - .L_11)
.L_11:
        /*001c*/ 	.word	0x00000000
        /*0020*/ 	.short	0x0005
        /*0022*/ 	.short	0x0020
        /*0024*/ 	.byte	0x00, 0xf4, 0x21, 0x00


	//----- nvinfo : EIATTR_KPARAM_INFO
	.align		4
.L_12:
        /*0028*/ 	.byte	0x04, 0x17
        /*002a*/ 	.short	(.L_14 - .L_13)
.L_13:
        /*002c*/ 	.word	0x00000000
        /*0030*/ 	.short	0x0004
        /*0032*/ 	.short	0x001c
        /*0034*/ 	.byte	0x00, 0xf0, 0x11, 0x00


	//----- nvinfo : EIATTR_KPARAM_INFO
	.align		4
.L_14:
        /*0038*/ 	.byte	0x04, 0x17
        /*003a*/ 	.short	(.L_16 - .L_15)
.L_15:
        /*003c*/ 	.word	0x00000000
        /*0040*/ 	.short	0x0003
        /*0042*/ 	.short	0x0018
        /*0044*/ 	.byte	0x00, 0xf0, 0x11, 0x00


	//----- nvinfo : EIATTR_KPARAM_INFO
	.align		4
.L_16:
        /*0048*/ 	.byte	0x04, 0x17
        /*004a*/ 	.short	(.L_18 - .L_17)
.L_17:
        /*004c*/ 	.word	0x00000000
        /*0050*/ 	.short	0x0002
        /*0052*/ 	.short	0x0010
        /*0054*/ 	.byte	0x00, 0xf4, 0x21, 0x00


	//----- nvinfo : EIATTR_KPARAM_INFO
	.align		4
.L_18:
        /*0058*/ 	.byte	0x04, 0x17
        /*005a*/ 	.short	(.L_20 - .L_19)
.L_19:
        /*005c*/ 	.word	0x00000000
        /*0060*/ 	.short	0x0001
        /*0062*/ 	.short	0x0008
        /*0064*/ 	.byte	0x00, 0xf4, 0x21, 0x00


	//----- nvinfo : EIATTR_KPARAM_INFO
	.align		4
.L_20:
        /*0068*/ 	.byte	0x04, 0x17
        /*006a*/ 	.short	(.L_22 - .L_21)
.L_21:
        /*006c*/ 	.word	0x00000000
        /*0070*/ 	.short	0x0000
        /*0072*/ 	.short	0x0000
        /*0074*/ 	.byte	0x00, 0xf4, 0x21, 0x00


	//----- nvinfo : EIATTR_SPARSE_MMA_MASK
	.align		4
.L_22:
        /*0078*/ 	.byte	0x03, 0x50
        /*007a*/ 	.short	0x0000


	//----- nvinfo : EIATTR_MAXREG_COUNT
	.align		4
        /*007c*/ 	.byte	0x03, 0x1b
        /*007e*/ 	.short	0x00ff


	//----- nvinfo : EIATTR_EXIT_INSTR_OFFSETS
	.align		4
        /*0080*/ 	.byte	0x04, 0x1c
        /*0082*/ 	.short	(.L_24 - .L_23)


	//   ....[0]....
.L_23:
        /*0084*/ 	.word	0x00001380


	//   ....[1]....
        /*0088*/ 	.word	0x000013a0


	//----- nvinfo : EIATTR_REQNTID
	.align		4
.L_24:
        /*008c*/ 	.byte	0x04, 0x10
        /*008e*/ 	.short	(.L_26 - .L_25)
.L_25:
        /*0090*/ 	.word	0x00000100
        /*0094*/ 	.word	0x00000001
        /*0098*/ 	.word	0x00000001


	//----- nvinfo : EIATTR_CBANK_PARAM_SIZE
	.align		4
.L_26:
        /*009c*/ 	.byte	0x03, 0x19
        /*009e*/ 	.short	0x0030


	//----- nvinfo : EIATTR_PARAM_CBANK
	.align		4
        /*00a0*/ 	.byte	0x04, 0x0a
        /*00a2*/ 	.short	(.L_28 - .L_27)
	.align		4
.L_27:
        /*00a4*/ 	.word	index@(.nv.constant0.kda_gate_fwd_kernel)
        /*00a8*/ 	.short	0x0210
        /*00aa*/ 	.short	0x0030


	//----- nvinfo : EIATTR_SW_WAR
	.align		4
.L_28:
        /*00ac*/ 	.byte	0x04, 0x36
        /*00ae*/ 	.short	(.L_30 - .L_29)
.L_29:
        /*00b0*/ 	.word	0x00000008
.L_30:


//--------------------- .nv.callgraph             --------------------------
	.section	.nv.callgraph,"",@"SHT_CUDA_CALLGRAPH"
	.align	4
	.sectionentsize	8
	.align		4
        /*0000*/ 	.word	0x00000000
	.align		4
        /*0004*/ 	.word	0xffffffff
	.align		4
        /*0008*/ 	.word	0x00000000
	.align		4
        /*000c*/ 	.word	0xfffffffe
	.align		4
        /*0010*/ 	.word	0x00000000
	.align		4
        /*0014*/ 	.word	0xfffffffd
	.align		4
        /*0018*/ 	.word	0x00000000
	.align		4
        /*001c*/ 	.word	0xfffffffc


//--------------------- .nv.constant4             --------------------------
	.section	.nv.constant4,"a",@progbits
	.align	8
	.align		8
.nv.constant4:
        /*0000*/ 	.dword	_$_str


//--------------------- .text.kda_gate_fwd_kernel --------------------------
	.section	.text.kda_gate_fwd_kernel,"ax",@progbits
	.align	128
        .global         kda_gate_fwd_kernel
        .type           kda_gate_fwd_kernel,@function
        .size           kda_gate_fwd_kernel,(.L_x_1 - kda_gate_fwd_kernel)
        .other          kda_gate_fwd_kernel,@"STO_CUDA_ENTRY STV_DEFAULT"
kda_gate_fwd_kernel:
.text.kda_gate_fwd_kernel:
[----:B------:R-:W0:Y:S01]  /*0000*/  LDC R1, c[0x0][0x28] ;  /* 0x00000a00ff017b82 */ /* 0x000e220000000800 */
[----:B------:R-:W1:Y:S07]  /*0010*/  S2R R2, SR_TID.X ;  /* 0x0000000000027919 */ /* 0x000e6e0000002100 */
[----:B------:R-:W2:Y:S01]  /*0020*/  S2UR UR6, SR_CTAID.Y ;  /* 0x00000000000679c3 */ /* 0x000ea20000002600 */
[----:B------:R-:W-:Y:S01]  /*0030*/  ULDC.64 UR14, c[0x0][0x228] ;  /* 0x00008a00000e7ab9 */ /* 0x000fe20000000a00 */
[----:B------:R-:W-:Y:S01]  /*0040*/  HFMA2.MMA R3, -RZ, RZ, 0, 0 ;  /* 0x00000000ff037435 */ /* 0x000fe200000001ff */
[----:B------:R-:W3:Y:S01]  /*0050*/  S2R R0, SR_CTAID.X ;  /* 0x0000000000007919 */ /* 0x000ee20000002500 */
[----:B------:R-:W-:Y:S01]  /*0060*/  UIMAD UR4, UR15, 0xc, URZ ;  /* 0x0000000c0f0478a4 */ /* 0x000fe2000f8e023f */
[----:B------:R-:W-:Y:S01]  /*0070*/  CS2R R8, SRZ ;  /* 0x0000000000087805 */ /* 0x000fe2000001ff00 */
[----:B------:R-:W-:Y:S01]  /*0080*/  USHF.R.S32.HI UR12, URZ, 0x1f, UR14 ;  /* 0x0000001f3f0c7899 */ /* 0x000fe2000801140e */
[----:B------:R-:W-:Y:S01]  /*0090*/  CS2R R10, SRZ ;  /* 0x00000000000a7805 */ /* 0x000fe2000001ff00 */
[----:B------:R-:W-:Y:S01]  /*00a0*/  USHF.R.S32.HI UR13, URZ, 0x1f, UR4 ;  /* 0x0000001f3f0d7899 */ /* 0x000fe20008011404 */
[----:B------:R-:W-:Y:S01]  /*00b0*/  ULDC.64 UR8, c[0x0][0x210] ;  /* 0x0000840000087ab9 */ /* 0x000fe20000000a00 */
[----:B------:R-:W-:Y:S01]  /*00c0*/  ULDC.64 UR10, c[0x0][0x208] ;  /* 0x00008200000a7ab9 */ /* 0x000fe20000000a00 */
[----:B--2---:R-:W-:-:S02]  /*00d0*/  UIMAD UR7, UR6, 0x30, URZ ;  /* 0x00000030060778a4 */ /* 0x004fc4000f8e023f */
[----:B------:R-:W-:Y:S02]  /*00e0*/  UIMAD UR5, UR6, 0xc, URZ ;  /* 0x0000000c060578a4 */ /* 0x000fe4000f8e023f */
[----:B------:R-:W-:Y:S01]  /*00f0*/  UIADD3 UR7, UP0, UR7, UR8, URZ ;  /* 0x0000000807077290 */ /* 0x000fe2000ff1e03f */
[----:B-1----:R-:W-:-:S03]  /*0100*/  SHF.R.U32.HI R5, RZ, 0x2, R2 ;  /* 0x00000002ff057819 */ /* 0x002fc60000011602 */
[----:B------:R-:W-:Y:S01]  /*0110*/  ULEA.HI.X UR8, UR5, UR9, URZ, 0x2, UP0 ;  /* 0x0000000905087291 */ /* 0x000fe200080f143f */
[----:B------:R-:W-:Y:S02]  /*0120*/  SHF.L.U32 R2, R2, 0x2, RZ ;  /* 0x0000000202027819 */ /* 0x000fe400000006ff */
[----:B---3--:R-:W-:Y:S02]  /*0130*/  SHF.L.U32 R0, R0, 0x7, RZ ;  /* 0x0000000700007819 */ /* 0x008fe400000006ff */
[----:B------:R-:W-:Y:S02]  /*0140*/  SGXT.U32 R5, R5, 0x6 ;  /* 0x000000060505781a */ /* 0x000fe40000000000 */
[----:B------:R-:W-:Y:S02]  /*0150*/  SHF.R.S32.HI R16, RZ, 0x1f, R0 ;  /* 0x0000001fff107819 */ /* 0x000fe40000011400 */
[----:B------:R-:W-:Y:S02]  /*0160*/  LOP3.LUT R13, R5, R0, RZ, 0xfc, !PT ;  /* 0x00000000050d7212 */ /* 0x000fe400078efcff */
[----:B------:R-:W-:Y:S01]  /*0170*/  LOP3.LUT R2, R2, 0xc, RZ, 0xc0, !PT ;  /* 0x0000000c02027812 */ /* 0x000fe200078ec0ff */
[----:B------:R-:W-:Y:S01]  /*0180*/  IMAD R14, R16, UR4, RZ ;  /* 0x00000004100e7c24 */ /* 0x000fe2000f8e02ff */
[----:B------:R-:W-:-:S02]  /*0190*/  ISETP.GT.AND P1, PT, R0, -0x1, PT ;  /* 0xffffffff0000780c */ /* 0x000fc40003f24270 */
[C---:B------:R-:W-:Y:S01]  /*01a0*/  ISETP.LT.U32.AND P0, PT, R13.reuse, UR14, PT ;  /* 0x0000000e0d007c0c */ /* 0x040fe2000bf01070 */
[C---:B------:R-:W-:Y:S02]  /*01b0*/  IMAD R7, R13.reuse, UR13, R14 ;  /* 0x0000000d0d077c24 */ /* 0x040fe4000f8e020e */
[----:B------:R-:W-:Y:S01]  /*01c0*/  IMAD.WIDE.U32 R12, R13, UR4, R2 ;  /* 0x000000040d0c7c25 */ /* 0x000fe2000f8e0002 */
[----:B------:R-:W-:-:S04]  /*01d0*/  ISETP.LT.AND.EX P0, PT, R16, UR12, P1, P0 ;  /* 0x0000000c10007c0c */ /* 0x000fc80008f01300 */
[----:B------:R-:W-:Y:S02]  /*01e0*/  IADD3 R7, R13, R7, RZ ;  /* 0x000000070d077210 */ /* 0x000fe40007ffe0ff */
[----:B------:R-:W-:Y:S02]  /*01f0*/  SHF.L.U32 R15, R12, 0x2, RZ ;  /* 0x000000020c0f7819 */ /* 0x000fe400000006ff */
[----:B------:R-:W-:Y:S02]  /*0200*/  ISETP.NE.U32.AND P0, PT, R2, 0xc, P0 ;  /* 0x0000000c0200780c */ /* 0x000fe40000705070 */
[----:B------:R-:W-:Y:S02]  /*0210*/  SHF.L.U64.HI R12, R12, 0x2, R7 ;  /* 0x000000020c0c7819 */ /* 0x000fe40000010207 */
[----:B------:R-:W-:-:S04]  /*0220*/  IADD3 R6, P2, R15, UR7, RZ ;  /* 0x000000070f067c10 */ /* 0x000fc8000ff5e0ff */
[----:B------:R-:W-:-:S05]  /*0230*/  IADD3.X R7, R12, UR8, RZ, P2, !PT ;  /* 0x000000080c077c10 */ /* 0x000fca00097fe4ff */
[----:B------:R1:W2:Y:S01]  /*0240*/  @P0 LDG.E.128 R8, desc[UR10][R6.64] ;  /* 0x0000000a06080981 */ /* 0x0002a2000c1e1d00 */
[----:B------:R-:W-:-:S04]  /*0250*/  LOP3.LUT R13, R0, 0x40, R5, 0xfe, !PT ;  /* 0x00000040000d7812 */ /* 0x000fc800078efe05 */
[C---:B------:R-:W-:Y:S01]  /*0260*/  ISETP.LT.U32.AND P2, PT, R13.reuse, UR14, PT ;  /* 0x0000000e0d007c0c */ /* 0x040fe2000bf41070 */
[----:B------:R-:W-:-:S03]  /*0270*/  IMAD.WIDE.U32 R4, R13, UR4, R2 ;  /* 0x000000040d047c25 */ /* 0x000fc6000f8e0002 */
[----:B------:R-:W-:Y:S01]  /*0280*/  ISETP.LT.AND.EX P1, PT, R16, UR12, P1, P2 ;  /* 0x0000000c10007c0c */ /* 0x000fe20008f21320 */
[----:B------:R-:W-:Y:S01]  /*0290*/  IMAD R13, R13, UR13, R14 ;  /* 0x0000000d0d0d7c24 */ /* 0x000fe2000f8e020e */
[----:B------:R-:W-:Y:S02]  /*02a0*/  SHF.L.U32 R14, R4, 0x2, RZ ;  /* 0x00000002040e7819 */ /* 0x000fe400000006ff */
[----:B-1----:R-:W-:Y:S02]  /*02b0*/  CS2R R6, SRZ ;  /* 0x0000000000067805 */ /* 0x002fe4000001ff00 */
[----:B------:R-:W-:Y:S02]  /*02c0*/  ISETP.NE.U32.AND P1, PT, R2, 0xc, P1 ;  /* 0x0000000c0200780c */ /* 0x000fe40000f25070 */
[----:B------:R-:W-:Y:S02]  /*02d0*/  IADD3 R13, R5, R13, RZ ;  /* 0x0000000d050d7210 */ /* 0x000fe40007ffe0ff */
[----:B------:R-:W-:-:S02]  /*02e0*/  IADD3 R2, P2, R14, UR7, RZ ;  /* 0x000000070e027c10 */ /* 0x000fc4000ff5e0ff */
[----:B------:R-:W-:Y:S02]  /*02f0*/  SHF.L.U64.HI R13, R4, 0x2, R13 ;  /* 0x00000002040d7819 */ /* 0x000fe4000001020d */
[----:B------:R-:W-:Y:S02]  /*0300*/  CS2R R4, SRZ ;  /* 0x0000000000047805 */ /* 0x000fe4000001ff00 */
[----:B------:R-:W-:Y:S01]  /*0310*/  IADD3.X R3, R13, UR8, RZ, P2, !PT ;  /* 0x000000080d037c10 */ /* 0x000fe200097fe4ff */
[----:B------:R-:W-:-:S04]  /*0320*/  ULDC.64 UR8, c[0x0][0x218] ;  /* 0x0000860000087ab9 */ /* 0x000fc80000000a00 */
[----:B------:R-:W3:Y:S01]  /*0330*/  @P1 LDG.E.128 R4, desc[UR10][R2.64] ;  /* 0x0000000a02041981 */ /* 0x000ee2000c1e1d00 */
[----:B------:R-:W-:-:S04]  /*0340*/  ULEA UR4, UP0, UR6, UR8, 0x2 ;  /* 0x0000000806047291 */ /* 0x000fc8000f80103f */
[----:B------:R-:W-:Y:S01]  /*0350*/  ULEA.HI.X UR6, UR6, UR9, URZ, 0x2, UP0 ;  /* 0x0000000906067291 */ /* 0x000fe200080f143f */
[----:B--2---:R-:W-:Y:S01]  /*0360*/  FMUL R16, R8, 1.4426950216293334961 ;  /* 0x3fb8aa3b08107820 */ /* 0x004fe20000400000 */
[----:B------:R-:W-:Y:S01]  /*0370*/  FMUL R18, R9, 1.4426950216293334961 ;  /* 0x3fb8aa3b09127820 */ /* 0x000fe20000400000 */
[----:B------:R-:W-:-:S03]  /*0380*/  FMUL R19, R10, 1.4426950216293334961 ;  /* 0x3fb8aa3b0a137820 */ /* 0x000fc60000400000 */
[----:B------:R-:W-:Y:S02]  /*0390*/  FSETP.GEU.AND P2, PT, R16, -126, PT ;  /* 0xc2fc00001000780b */ /* 0x000fe40003f4e000 */
[----:B------:R-:W-:-:S11]  /*03a0*/  FSETP.GEU.AND P3, PT, R19, -126, PT ;  /* 0xc2fc00001300780b */ /* 0x000fd60003f6e000 */
[----:B------:R-:W-:Y:S02]  /*03b0*/  @!P2 FMUL R16, R16, 0.5 ;  /* 0x3f0000001010a820 */ /* 0x000fe40000400000 */
[----:B------:R-:W-:Y:S02]  /*03c0*/  @!P3 FMUL R19, R19, 0.5 ;  /* 0x3f0000001313b820 */ /* 0x000fe40000400000 */
[----:B------:R1:W2:Y:S01]  /*03d0*/  MUFU.EX2 R17, R16 ;  /* 0x0000001000117308 */ /* 0x0002a20000000800 */
[----:B---3--:R-:W-:-:S07]  /*03e0*/  FMUL R26, R6, 1.4426950216293334961 ;  /* 0x3fb8aa3b061a7820 */ /* 0x008fce0000400000 */
[----:B------:R-:W3:Y:S01]  /*03f0*/  MUFU.EX2 R23, R19 ;  /* 0x0000001300177308 */ /* 0x000ee20000000800 */
[----:B-1----:R-:W-:Y:S01]  /*0400*/  MOV R16, 0x3e055027 ;  /* 0x3e05502700107802 */ /* 0x002fe20000000f00 */
[----:B--2---:R-:W-:Y:S01]  /*0410*/  @!P2 FMUL R17, R17, R17 ;  /* 0x000000111111a220 */ /* 0x004fe20000400000 */
[----:B------:R-:W-:-:S03]  /*0420*/  FSETP.GEU.AND P2, PT, R18, -126, PT ;  /* 0xc2fc00001200780b */ /* 0x000fc60003f4e000 */
[----:B------:R-:W-:Y:S01]  /*0430*/  FADD R17, R17, 1 ;  /* 0x3f80000011117421 */ /* 0x000fe20000000000 */
[----:B---3--:R-:W-:-:S04]  /*0440*/  @!P3 FMUL R23, R23, R23 ;  /* 0x000000171717b220 */ /* 0x008fc80000400000 */
[C---:B------:R-:W-:Y:S02]  /*0450*/  IADD3 R0, R17.reuse, -0x3f2aaaab, RZ ;  /* 0xc0d5555511007810 */ /* 0x040fe40007ffe0ff */
[----:B------:R-:W-:Y:S01]  /*0460*/  FSETP.NEU.AND P4, PT, R17, RZ, PT ;  /* 0x000000ff1100720b */ /* 0x000fe20003f8d000 */
[----:B------:R-:W-:Y:S01]  /*0470*/  FADD R23, R23, 1 ;  /* 0x3f80000017177421 */ /* 0x000fe20000000000 */
[----:B------:R-:W-:Y:S01]  /*0480*/  LOP3.LUT R0, R0, 0xff800000, RZ, 0xc0, !PT ;  /* 0xff80000000007812 */ /* 0x000fe200078ec0ff */
[----:B------:R-:W-:-:S03]  /*0490*/  @!P2 FMUL R18, R18, 0.5 ;  /* 0x3f0000001212a820 */ /* 0x000fc60000400000 */
[-C--:B------:R-:W-:Y:S01]  /*04a0*/  IADD3 R3, R17, -R0.reuse, RZ ;  /* 0x8000000011037210 */ /* 0x080fe20007ffe0ff */
[----:B------:R1:W2:Y:S01]  /*04b0*/  MUFU.EX2 R20, R18 ;  /* 0x0000001200147308 */ /* 0x0002a20000000800 */
[----:B------:R-:W-:Y:S02]  /*04c0*/  IADD3 R22, R23, -0x3f2aaaab, RZ ;  /* 0xc0d5555517167810 */ /* 0x000fe40007ffe0ff */
[----:B------:R-:W-:Y:S01]  /*04d0*/  I2FP.F32.S32 R0, R0 ;  /* 0x0000000000007245 */ /* 0x000fe20000201400 */
[----:B------:R-:W-:Y:S01]  /*04e0*/  FADD R3, R3, -1 ;  /* 0xbf80000003037421 */ /* 0x000fe20000000000 */
[----:B------:R-:W-:-:S03]  /*04f0*/  ISETP.GE.U32.AND P6, PT, R23, 0x7f800000, PT ;  /* 0x7f8000001700780c */ /* 0x000fc60003fc6070 */
[----:B------:R-:W-:Y:S01]  /*0500*/  FFMA.FTZ R2, R3, -R16, 0.14084610342979431152 ;  /* 0x3e1039f603027423 */ /* 0x000fe20000010810 */
[----:B-1----:R-:W-:Y:S01]  /*0510*/  FMUL R18, R11, 1.4426950216293334961 ;  /* 0x3fb8aa3b0b127820 */ /* 0x002fe20000400000 */
[----:B------:R-:W-:Y:S02]  /*0520*/  FFMA.FTZ R0, R0, 1.1920928955078125e-07, RZ ;  /* 0x3400000000007823 */ /* 0x000fe400000100ff */
[C---:B------:R-:W-:Y:S02]  /*0530*/  FFMA.FTZ R2, R3.reuse, R2, -0.12148627638816833496 ;  /* 0xbdf8cdcc03027423 */ /* 0x040fe40000010002 */
[----:B------:R-:W-:Y:S02]  /*0540*/  FSETP.GEU.AND P3, PT, R18, -126, PT ;  /* 0xc2fc00001200780b */ /* 0x000fe40003f6e000 */
[----:B------:R-:W-:Y:S01]  /*0550*/  FFMA.FTZ R2, R3, R2, 0.13980610668659210205 ;  /* 0x3e0f295503027423 */ /* 0x000fe20000010002 */
[----:B--2---:R-:W-:Y:S01]  /*0560*/  @!P2 FMUL R20, R20, R20 ;  /* 0x000000141414a220 */ /* 0x004fe20000400000 */
[----:B------:R-:W-:-:S02]  /*0570*/  ISETP.GE.U32.AND P2, PT, R17, 0x7f800000, PT ;  /* 0x7f8000001100780c */ /* 0x000fc40003f46070 */
[----:B------:R-:W-:Y:S01]  /*0580*/  FFMA.FTZ R2, R3, R2, -0.16684235632419586182 ;  /* 0xbe2ad8b903027423 */ /* 0x000fe20000010002 */
[----:B------:R-:W-:-:S03]  /*0590*/  FADD R20, R20, 1 ;  /* 0x3f80000014147421 */ /* 0x000fc60000000000 */
[C---:B------:R-:W-:Y:S02]  /*05a0*/  FFMA.FTZ R2, R3.reuse, R2, 0.20012299716472625732 ;  /* 0x3e4ced0b03027423 */ /* 0x040fe40000010002 */
[----:B------:R-:W-:Y:S01]  /*05b0*/  IADD3 R21, R20, -0x3f2aaaab, RZ ;  /* 0xc0d5555514157810 */ /* 0x000fe20007ffe0ff */
[----:B------:R-:W-:Y:S01]  /*05c0*/  @!P3 FMUL R18, R18, 0.5 ;  /* 0x3f0000001212b820 */ /* 0x000fe20000400000 */
[----:B------:R-:W-:Y:S01]  /*05d0*/  FFMA.FTZ R2, R3, R2, -0.24999669194221496582 ;  /* 0xbe7fff2203027423 */ /* 0x000fe20000010002 */
[C---:B------:R-:W-:Y:S02]  /*05e0*/  ISETP.GE.U32.AND P5, PT, R20.reuse, 0x7f800000, PT ;  /* 0x7f8000001400780c */ /* 0x040fe40003fa6070 */
[----:B------:R-:W-:Y:S01]  /*05f0*/  LOP3.LUT R21, R21, 0xff800000, RZ, 0xc0, !PT ;  /* 0xff80000015157812 */ /* 0x000fe200078ec0ff */
[C---:B------:R-:W-:Y:S01]  /*0600*/  FFMA.FTZ R2, R3.reuse, R2, 0.33333182334899902344 ;  /* 0x3eaaaa7803027423 */ /* 0x040fe20000010002 */
[----:B------:R-:W1:Y:S02]  /*0610*/  MUFU.EX2 R18, R18 ;  /* 0x0000001200127308 */ /* 0x000e640000000800 */
[----:B------:R-:W-:Y:S01]  /*0620*/  IADD3 R19, R20, -R21, RZ ;  /* 0x8000001514137210 */ /* 0x000fe20007ffe0ff */
[----:B------:R-:W-:-:S04]  /*0630*/  FFMA.FTZ R2, R3, R2, -0.5 ;  /* 0xbf00000003027423 */ /* 0x000fc80000010002 */
[----:B------:R-:W-:Y:S01]  /*0640*/  FMUL R2, R3, R2 ;  /* 0x0000000203027220 */ /* 0x000fe20000400000 */
[----:B------:R-:W-:-:S03]  /*0650*/  FADD R19, R19, -1 ;  /* 0xbf80000013137421 */ /* 0x000fc60000000000 */
[----:B------:R-:W-:Y:S01]  /*0660*/  FFMA.FTZ R3, R3, R2, R3 ;  /* 0x0000000203037223 */ /* 0x000fe20000010003 */
[----:B------:R-:W-:Y:S02]  /*0670*/  LOP3.LUT R2, R22, 0xff800000, RZ, 0xc0, !PT ;  /* 0xff80000016027812 */ /* 0x000fe400078ec0ff */
[----:B------:R-:W-:Y:S01]  /*0680*/  @P2 MOV R22, 0x7f800000 ;  /* 0x7f80000000162802 */ /* 0x000fe20000000f00 */
[----:B------:R-:W-:Y:S01]  /*0690*/  FFMA.FTZ R3, R0, 0.69314718246459960938, R3 ;  /* 0x3f31721800037823 */ /* 0x000fe20000010003 */
[----:B------:R-:W-:Y:S01]  /*06a0*/  IADD3 R27, R23, -R2, RZ ;  /* 0x80000002171b7210 */ /* 0x000fe20007ffe0ff */
[----:B------:R-:W-:Y:S01]  /*06b0*/  FFMA.FTZ R0, R19, -R16, 0.14084610342979431152 ;  /* 0x3e1039f613007423 */ /* 0x000fe20000010810 */
[----:B-1----:R-:W-:Y:S01]  /*06c0*/  @!P3 FMUL R18, R18, R18 ;  /* 0x000000121212b220 */ /* 0x002fe20000400000 */
[----:B------:R-:W-:Y:S01]  /*06d0*/  @P2 FFMA.FTZ R3, R17, R22, +INF ;  /* 0x7f80000011032423 */ /* 0x000fe20000010016 */
[----:B------:R-:W-:Y:S01]  /*06e0*/  FMUL R17, R4, 1.4426950216293334961 ;  /* 0x3fb8aa3b04117820 */ /* 0x000fe20000400000 */
[----:B------:R-:W-:Y:S01]  /*06f0*/  FADD R27, R27, -1 ;  /* 0xbf8000001b1b7421 */ /* 0x000fe20000000000 */
[----:B------:R-:W-:Y:S01]  /*0700*/  FFMA.FTZ R0, R19, R0, -0.12148627638816833496 ;  /* 0xbdf8cdcc13007423 */ /* 0x000fe20000010000 */
[----:B------:R-:W-:-:S02]  /*0710*/  FSETP.GEU.AND P2, PT, R26, -126, PT ;  /* 0xc2fc00001a00780b */ /* 0x000fc40003f4e000 */
[----:B------:R-:W-:Y:S01]  /*0720*/  FFMA.FTZ R22, R27, -R16, 0.14084610342979431152 ;  /* 0x3e1039f61b167423 */ /* 0x000fe20000010810 */
[----:B------:R-:W-:Y:S01]  /*0730*/  FFMA.FTZ R0, R19, R0, 0.13980610668659210205 ;  /* 0x3e0f295513007423 */ /* 0x000fe20000010000 */
[----:B------:R-:W-:Y:S02]  /*0740*/  FSETP.GEU.AND P3, PT, R17, -126, PT ;  /* 0xc2fc00001100780b */ /* 0x000fe40003f6e000 */
[----:B------:R-:W-:Y:S01]  /*0750*/  FFMA.FTZ R22, R27, R22, -0.12148627638816833496 ;  /* 0xbdf8cdcc1b167423 */ /* 0x000fe20000010016 */
[----:B------:R-:W-:Y:S01]  /*0760*/  FFMA.FTZ R0, R19, R0, -0.16684235632419586182 ;  /* 0xbe2ad8b913007423 */ /* 0x000fe20000010000 */
[----:B------:R-:W-:Y:S02]  /*0770*/  I2FP.F32.S32 R2, R2 ;  /* 0x0000000200027245 */ /* 0x000fe40000201400 */
[----:B------:R-:W-:Y:S01]  /*0780*/  FFMA.FTZ R22, R27, R22, 0.13980610668659210205 ;  /* 0x3e0f29551b167423 */ /* 0x000fe20000010016 */
[----:B------:R-:W-:Y:S02]  /*0790*/  FFMA.FTZ R0, R19, R0, 0.20012299716472625732 ;  /* 0x3e4ced0b13007423 */ /* 0x000fe40000010000 */
[----:B------:R-:W-:Y:S01]  /*07a0*/  @!P2 FMUL R26, R26, 0.5 ;  /* 0x3f0000001a1aa820 */ /* 0x000fe20000400000 */
[----:B------:R-:W-:Y:S01]  /*07b0*/  FFMA.FTZ R24, R27, R22, -0.16684235632419586182 ;  /* 0xbe2ad8b91b187423 */ /* 0x000fe20000010016 */
[----:B------:R-:W-:Y:S01]  /*07c0*/  FADD R22, R18, 1 ;  /* 0x3f80000012167421 */ /* 0x000fe20000000000 */
[----:B------:R-:W-:Y:S01]  /*07d0*/  FFMA.FTZ R0, R19, R0, -0.24999669194221496582 ;  /* 0xbe7fff2213007423 */ /* 0x000fe20000010000 */
[----:B------:R-:W-:Y:S01]  /*07e0*/  @!P3 FMUL R17, R17, 0.5 ;  /* 0x3f0000001111b820 */ /* 0x000fe20000400000 */
[----:B------:R-:W-:Y:S01]  /*07f0*/  FFMA.FTZ R24, R27, R24, 0.20012299716472625732 ;  /* 0x3e4ced0b1b187423 */ /* 0x000fe20000010018 */
[----:B------:R-:W-:Y:S01]  /*0800*/  FFMA.FTZ R2, R2, 1.1920928955078125e-07, RZ ;  /* 0x3400000002027823 */ /* 0x000fe200000100ff */
[----:B------:R-:W-:Y:S01]  /*0810*/  IADD3 R25, R22, -0x3f2aaaab, RZ ;  /* 0xc0d5555516197810 */ /* 0x000fe20007ffe0ff */
[----:B------:R-:W-:Y:S01]  /*0820*/  FFMA.FTZ R0, R19, R0, 0.33333182334899902344 ;  /* 0x3eaaaa7813007423 */ /* 0x000fe20000010000 */
[----:B------:R-:W-:Y:S01]  /*0830*/  FFMA.FTZ R24, R27, R24, -0.24999669194221496582 ;  /* 0xbe7fff221b187423 */ /* 0x000fe20000010018 */
[----:B------:R-:W1:Y:S01]  /*0840*/  MUFU.EX2 R17, R17 ;  /* 0x0000001100117308 */ /* 0x000e620000000800 */
[----:B------:R-:W-:Y:S01]  /*0850*/  LOP3.LUT R25, R25, 0xff800000, RZ, 0xc0, !PT ;  /* 0xff80000019197812 */ /* 0x000fe200078ec0ff */
[----:B------:R-:W-:Y:S01]  /*0860*/  FFMA.FTZ R0, R19, R0, -0.5 ;  /* 0xbf00000013007423 */ /* 0x000fe20000010000 */
[----:B------:R-:W-:-:S02]  /*0870*/  FFMA.FTZ R24, R27, R24, 0.33333182334899902344 ;  /* 0x3eaaaa781b187423 */ /* 0x000fc40000010018 */
[----:B------:R-:W-:Y:S01]  /*0880*/  IADD3 R29, R22, -R25, RZ ;  /* 0x80000019161d7210 */ /* 0x000fe20007ffe0ff */
[----:B------:R-:W-:Y:S01]  /*0890*/  FMUL R0, R19, R0 ;  /* 0x0000000013007220 */ /* 0x000fe20000400000 */
[----:B------:R-:W-:-:S03]  /*08a0*/  FFMA.FTZ R24, R27, R24, -0.5 ;  /* 0xbf0000001b187423 */ /* 0x000fc60000010018 */
[----:B------:R-:W-:Y:S01]  /*08b0*/  FADD R29, R29, -1 ;  /* 0xbf8000001d1d7421 */ /* 0x000fe20000000000 */
[----:B------:R-:W-:Y:S01]  /*08c0*/  FFMA.FTZ R18, R19, R0, R19 ;  /* 0x0000000013127223 */ /* 0x000fe20000010013 */
[----:B------:R-:W-:Y:S02]  /*08d0*/  FMUL R24, R27, R24 ;  /* 0x000000181b187220 */ /* 0x000fe40000400000 */
[----:B------:R-:W-:Y:S02]  /*08e0*/  FFMA.FTZ R0, R29, -R16, 0.14084610342979431152 ;  /* 0x3e1039f61d007423 */ /* 0x000fe40000010810 */
[----:B------:R-:W-:Y:S01]  /*08f0*/  FFMA.FTZ R19, R27, R24, R27 ;  /* 0x000000181b137223 */ /* 0x000fe2000001001b */
[----:B-1----:R-:W-:Y:S01]  /*0900*/  @!P3 FMUL R17, R17, R17 ;  /* 0x000000111111b220 */ /* 0x002fe20000400000 */
[----:B------:R-:W-:Y:S01]  /*0910*/  FFMA.FTZ R0, R29, R0, -0.12148627638816833496 ;  /* 0xbdf8cdcc1d007423 */ /* 0x000fe20000010000 */
[----:B------:R-:W-:Y:S01]  /*0920*/  FSETP.NEU.AND P3, PT, R20, RZ, PT ;  /* 0x000000ff1400720b */ /* 0x000fe20003f6d000 */
[----:B------:R-:W-:Y:S01]  /*0930*/  FFMA.FTZ R19, R2, 0.69314718246459960938, R19 ;  /* 0x3f31721802137823 */ /* 0x000fe20000010013 */
[----:B------:R-:W-:Y:S01]  /*0940*/  FADD R17, R17, 1 ;  /* 0x3f80000011117421 */ /* 0x000fe20000000000 */
[----:B------:R-:W-:Y:S01]  /*0950*/  FFMA.FTZ R0, R29, R0, 0.13980610668659210205 ;  /* 0x3e0f29551d007423 */ /* 0x000fe20000010000 */
[----:B------:R-:W-:-:S03]  /*0960*/  @P6 MOV R2, 0x7f800000 ;  /* 0x7f80000000026802 */ /* 0x000fc60000000f00 */
[----:B------:R-:W-:Y:S02]  /*0970*/  FFMA.FTZ R0, R29, R0, -0.16684235632419586182 ;  /* 0xbe2ad8b91d007423 */ /* 0x000fe40000010000 */
[----:B------:R-:W-:Y:S02]  /*0980*/  @P6 FFMA.FTZ R19, R23, R2, +INF ;  /* 0x7f80000017136423 */ /* 0x000fe40000010002 */
[----:B------:R-:W-:-:S04]  /*0990*/  FFMA.FTZ R0, R29, R0, 0.20012299716472625732 ;  /* 0x3e4ced0b1d007423 */ /* 0x000fc80000010000 */
[----:B------:R-:W-:-:S04]  /*09a0*/  FFMA.FTZ R0, R29, R0, -0.24999669194221496582 ;  /* 0xbe7fff221d007423 */ /* 0x000fc80000010000 */
[----:B------:R-:W-:-:S04]  /*09b0*/  FFMA.FTZ R0, R29, R0, 0.33333182334899902344 ;  /* 0x3eaaaa781d007423 */ /* 0x000fc80000010000 */
[----:B------:R-:W-:-:S04]  /*09c0*/  FFMA.FTZ R0, R29, R0, -0.5 ;  /* 0xbf0000001d007423 */ /* 0x000fc80000010000 */
[----:B------:R-:W-:-:S04]  /*09d0*/  FMUL R0, R29, R0 ;  /* 0x000000001d007220 */ /* 0x000fc80000400000 */
[----:B------:R-:W-:Y:S01]  /*09e0*/  FFMA.FTZ R24, R29, R0, R29 ;  /* 0x000000001d187223 */ /* 0x000fe2000001001d */
[----:B------:R-:W-:Y:S02]  /*09f0*/  I2FP.F32.S32 R0, R21 ;  /* 0x0000001500007245 */ /* 0x000fe40000201400 */
[----:B------:R-:W1:Y:S03]  /*0a00*/  MUFU.EX2 R21, R26 ;  /* 0x0000001a00157308 */ /* 0x000e660000000800 */
[----:B------:R-:W-:Y:S01]  /*0a10*/  FFMA.FTZ R27, R0, 1.1920928955078125e-07, RZ ;  /* 0x34000000001b7823 */ /* 0x000fe200000100ff */
[----:B------:R-:W-:-:S03]  /*0a20*/  I2FP.F32.S32 R0, R25 ;  /* 0x0000001900007245 */ /* 0x000fc60000201400 */
[----:B------:R-:W-:Y:S01]  /*0a30*/  FFMA.FTZ R18, R27, 0.69314718246459960938, R18 ;  /* 0x3f3172181b127823 */ /* 0x000fe20000010012 */
[----:B------:R-:W-:Y:S01]  /*0a40*/  @P5 MOV R27, 0x7f800000 ;  /* 0x7f800000001b5802 */ /* 0x000fe20000000f00 */
[----:B------:R-:W-:Y:S01]  /*0a50*/  FFMA.FTZ R25, R0, 1.1920928955078125e-07, RZ ;  /* 0x3400000000197823 */ /* 0x000fe200000100ff */
[----:B------:R-:W-:-:S03]  /*0a60*/  FMUL R0, R7, 1.4426950216293334961 ;  /* 0x3fb8aa3b07007820 */ /* 0x000fc60000400000 */
[----:B------:R-:W-:Y:S01]  /*0a70*/  @P5 FFMA.FTZ R18, R20, R27, +INF ;  /* 0x7f80000014125423 */ /* 0x000fe2000001001b */
[----:B------:R-:W-:Y:S01]  /*0a80*/  ISETP.GE.U32.AND P5, PT, R22, 0x7f800000, PT ;  /* 0x7f8000001600780c */ /* 0x000fe20003fa6070 */
[----:B------:R-:W-:Y:S01]  /*0a90*/  FFMA.FTZ R24, R25, 0.69314718246459960938, R24 ;  /* 0x3f31721819187823 */ /* 0x000fe20000010018 */
[----:B------:R-:W-:Y:S01]  /*0aa0*/  IADD3 R20, R17, -0x3f2aaaab, RZ ;  /* 0xc0d5555511147810 */ /* 0x000fe20007ffe0ff */
[----:B-1----:R-:W-:Y:S01]  /*0ab0*/  @!P2 FMUL R21, R21, R21 ;  /* 0x000000151515a220 */ /* 0x002fe20000400000 */
[----:B------:R-:W-:Y:S02]  /*0ac0*/  FSETP.GEU.AND P6, PT, R0, -126, PT ;  /* 0xc2fc00000000780b */ /* 0x000fe40003fce000 */
[----:B------:R-:W-:Y:S01]  /*0ad0*/  LOP3.LUT R20, R20, 0xff800000, RZ, 0xc0, !PT ;  /* 0xff80000014147812 */ /* 0x000fe200078ec0ff */
[----:B------:R-:W-:Y:S01]  /*0ae0*/  FADD R21, R21, 1 ;  /* 0x3f80000015157421 */ /* 0x000fe20000000000 */
[----:B------:R-:W-:Y:S02]  /*0af0*/  FSETP.NEU.AND P2, PT, R23, RZ, PT ;  /* 0x000000ff1700720b */ /* 0x000fe40003f4d000 */
[----:B------:R-:W-:-:S02]  /*0b00*/  IADD3 R27, R17, -R20, RZ ;  /* 0x80000014111b7210 */ /* 0x000fc40007ffe0ff */
[----:B------:R-:W-:Y:S02]  /*0b10*/  IADD3 R26, R21, -0x3f2aaaab, RZ ;  /* 0xc0d55555151a7810 */ /* 0x000fe40007ffe0ff */
[----:B------:R-:W-:Y:S01]  /*0b20*/  @P5 MOV R23, 0x7f800000 ;  /* 0x7f80000000175802 */ /* 0x000fe20000000f00 */
[----:B------:R-:W-:Y:S01]  /*0b30*/  FADD R27, R27, -1 ;  /* 0xbf8000001b1b7421 */ /* 0x000fe20000000000 */
[----:B------:R-:W-:Y:S01]  /*0b40*/  LOP3.LUT R26, R26, 0xff800000, RZ, 0xc0, !PT ;  /* 0xff8000001a1a7812 */ /* 0x000fe200078ec0ff */
[----:B------:R-:W-:Y:S02]  /*0b50*/  @!P6 FMUL R0, R0, 0.5 ;  /* 0x3f0000000000e820 */ /* 0x000fe40000400000 */
[C---:B------:R-:W-:Y:S01]  /*0b60*/  @P5 FFMA.FTZ R24, R22.reuse, R23, +INF ;  /* 0x7f80000016185423 */ /* 0x040fe20000010017 */
[----:B------:R-:W-:Y:S01]  /*0b70*/  IADD3 R23, R21, -R26, RZ ;  /* 0x8000001a15177210 */ /* 0x000fe20007ffe0ff */
[C---:B------:R-:W-:Y:S01]  /*0b80*/  FFMA.FTZ R2, R27.reuse, -R16, 0.14084610342979431152 ;  /* 0x3e1039f61b027423 */ /* 0x040fe20000010810 */
[----:B------:R-:W-:Y:S01]  /*0b90*/  FSETP.NEU.AND P5, PT, R22, RZ, PT ;  /* 0x000000ff1600720b */ /* 0x000fe20003fad000 */
[----:B------:R-:W1:Y:S02]  /*0ba0*/  MUFU.EX2 R0, R0 ;  /* 0x0000000000007308 */ /* 0x000e640000000800 */
[----:B------:R-:W-:Y:S01]  /*0bb0*/  FFMA.FTZ R2, R27, R2, -0.12148627638816833496 ;  /* 0xbdf8cdcc1b027423 */ /* 0x000fe20000010002 */
[----:B------:R-:W-:-:S03]  /*0bc0*/  FADD R23, R23, -1 ;  /* 0xbf80000017177421 */ /* 0x000fc60000000000 */
[----:B------:R-:W-:Y:S01]  /*0bd0*/  FFMA.FTZ R2, R27, R2, 0.13980610668659210205 ;  /* 0x3e0f29551b027423 */ /* 0x000fe20000010002 */
[----:B------:R-:W-:-:S03]  /*0be0*/  FFMA.FTZ R22, R23, -R16, 0.14084610342979431152 ;  /* 0x3e1039f617167423 */ /* 0x000fc60000010810 */
[----:B------:R-:W-:Y:S01]  /*0bf0*/  FFMA.FTZ R2, R27, R2, -0.16684235632419586182 ;  /* 0xbe2ad8b91b027423 */ /* 0x000fe20000010002 */
[----:B------:R-:W-:-:S03]  /*0c00*/  FFMA.FTZ R22, R23, R22, -0.12148627638816833496 ;  /* 0xbdf8cdcc17167423 */ /* 0x000fc60000010016 */
[----:B------:R-:W-:Y:S01]  /*0c10*/  FFMA.FTZ R2, R27, R2, 0.20012299716472625732 ;  /* 0x3e4ced0b1b027423 */ /* 0x000fe20000010002 */
[----:B------:R-:W-:Y:S01]  /*0c20*/  FFMA.FTZ R22, R23, R22, 0.13980610668659210205 ;  /* 0x3e0f295517167423 */ /* 0x000fe20000010016 */
[----:B-1----:R-:W-:Y:S02]  /*0c30*/  @!P6 FMUL R0, R0, R0 ;  /* 0x000000000000e220 */ /* 0x002fe40000400000 */
[----:B------:R-:W-:Y:S01]  /*0c40*/  FFMA.FTZ R2, R27, R2, -0.24999669194221496582 ;  /* 0xbe7fff221b027423 */ /* 0x000fe20000010002 */
[----:B------:R-:W-:Y:S01]  /*0c50*/  FFMA.FTZ R22, R23, R22, -0.16684235632419586182 ;  /* 0xbe2ad8b917167423 */ /* 0x000fe20000010016 */
[----:B------:R-:W-:Y:S01]  /*0c60*/  FSETP.GT.AND P6, PT, R8, 20, PT ;  /* 0x41a000000800780b */ /* 0x000fe20003fc4000 */
[----:B------:R-:W-:Y:S01]  /*0c70*/  FADD R25, R0, 1 ;  /* 0x3f80000000197421 */ /* 0x000fe20000000000 */
[----:B------:R-:W-:Y:S01]  /*0c80*/  FFMA.FTZ R2, R27, R2, 0.33333182334899902344 ;  /* 0x3eaaaa781b027423 */ /* 0x000fe20000010002 */
[----:B------:R-:W-:-:S03]  /*0c90*/  FFMA.FTZ R22, R23, R22, 0.20012299716472625732 ;  /* 0x3e4ced0b17167423 */ /* 0x000fc60000010016 */
[----:B------:R-:W-:Y:S01]  /*0ca0*/  FFMA.FTZ R2, R27, R2, -0.5 ;  /* 0xbf0000001b027423 */ /* 0x000fe20000010002 */
[----:B------:R-:W-:-:S03]  /*0cb0*/  FFMA.FTZ R22, R23, R22, -0.24999669194221496582 ;  /* 0xbe7fff2217167423 */ /* 0x000fc60000010016 */
[----:B------:R-:W-:Y:S01]  /*0cc0*/  FMUL R2, R27, R2 ;  /* 0x000000021b027220 */ /* 0x000fe20000400000 */
[----:B------:R-:W-:Y:S02]  /*0cd0*/  FFMA.FTZ R0, R23, R22, 0.33333182334899902344 ;  /* 0x3eaaaa7817007423 */ /* 0x000fe40000010016 */
[----:B------:R-:W-:Y:S01]  /*0ce0*/  @!P6 FSEL R8, R3, -INF , P4 ;  /* 0xff8000000308e808 */ /* 0x000fe20002000000 */
[----:B------:R-:W-:Y:S01]  /*0cf0*/  FFMA.FTZ R22, R27, R2, R27 ;  /* 0x000000021b167223 */ /* 0x000fe2000001001b */
[----:B------:R-:W-:Y:S01]  /*0d00*/  FFMA.FTZ R0, R23, R0, -0.5 ;  /* 0xbf00000017007423 */ /* 0x000fe20000010000 */
[----:B------:R-:W-:Y:S02]  /*0d10*/  IADD3 R27, R25, -0x3f2aaaab, RZ ;  /* 0xc0d55555191b7810 */ /* 0x000fe40007ffe0ff */
[----:B------:R-:W-:Y:S01]  /*0d20*/  MOV R3, UR6 ;  /* 0x0000000600037c02 */ /* 0x000fe20008000f00 */
[----:B------:R-:W-:Y:S01]  /*0d30*/  FMUL R2, R23, R0 ;  /* 0x0000000017027220 */ /* 0x000fe20000400000 */
[----:B------:R-:W-:Y:S01]  /*0d40*/  LOP3.LUT R0, R27, 0xff800000, RZ, 0xc0, !PT ;  /* 0xff8000001b007812 */ /* 0x000fe200078ec0ff */
[----:B------:R-:W-:-:S02]  /*0d50*/  ULDC.64 UR6, c[0x0][0x220] ;  /* 0x0000880000067ab9 */ /* 0x000fc40000000a00 */
[----:B------:R-:W-:Y:S01]  /*0d60*/  FFMA.FTZ R23, R23, R2, R23 ;  /* 0x0000000217177223 */ /* 0x000fe20000010017 */
[-C--:B------:R-:W-:Y:S02]  /*0d70*/  IADD3 R27, R25, -R0.reuse, RZ ;  /* 0x80000000191b7210 */ /* 0x080fe40007ffe0ff */
[----:B------:R-:W-:-:S03]  /*0d80*/  I2FP.F32.S32 R0, R0 ;  /* 0x0000000000007245 */ /* 0x000fc60000201400 */
[----:B------:R-:W-:Y:S02]  /*0d90*/  FADD R27, R27, -1 ;  /* 0xbf8000001b1b7421 */ /* 0x000fe40000000000 */
[----:B------:R-:W-:Y:S02]  /*0da0*/  FFMA.FTZ R0, R0, 1.1920928955078125e-07, RZ ;  /* 0x3400000000007823 */ /* 0x000fe400000100ff */
[----:B------:R-:W-:-:S04]  /*0db0*/  FFMA.FTZ R2, R27, -R16, 0.14084610342979431152 ;  /* 0x3e1039f61b027423 */ /* 0x000fc80000010810 */
[----:B------:R-:W-:-:S04]  /*0dc0*/  FFMA.FTZ R2, R27, R2, -0.12148627638816833496 ;  /* 0xbdf8cdcc1b027423 */ /* 0x000fc80000010002 */
[----:B------:R-:W-:-:S04]  /*0dd0*/  FFMA.FTZ R2, R27, R2, 0.13980610668659210205 ;  /* 0x3e0f29551b027423 */ /* 0x000fc80000010002 */
[----:B------:R-:W-:-:S04]  /*0de0*/  FFMA.FTZ R2, R27, R2, -0.16684235632419586182 ;  /* 0xbe2ad8b91b027423 */ /* 0x000fc80000010002 */
[----:B------:R-:W-:-:S04]  /*0df0*/  FFMA.FTZ R2, R27, R2, 0.20012299716472625732 ;  /* 0x3e4ced0b1b027423 */ /* 0x000fc80000010002 */
[----:B------:R-:W-:-:S04]  /*0e00*/  FFMA.FTZ R2, R27, R2, -0.24999669194221496582 ;  /* 0xbe7fff221b027423 */ /* 0x000fc80000010002 */
[----:B------:R-:W-:-:S04]  /*0e10*/  FFMA.FTZ R2, R27, R2, 0.33333182334899902344 ;  /* 0x3eaaaa781b027423 */ /* 0x000fc80000010002 */
[----:B------:R-:W-:-:S04]  /*0e20*/  FFMA.FTZ R2, R27, R2, -0.5 ;  /* 0xbf0000001b027423 */ /* 0x000fc80000010002 */
[----:B------:R-:W-:-:S04]  /*0e30*/  FMUL R2, R27, R2 ;  /* 0x000000021b027220 */ /* 0x000fc80000400000 */
[----:B------:R-:W-:Y:S01]  /*0e40*/  FFMA.FTZ R27, R27, R2, R27 ;  /* 0x000000021b1b7223 */ /* 0x000fe2000001001b */
[----:B------:R-:W-:-:S03]  /*0e50*/  MOV R2, UR4 ;  /* 0x0000000400027c02 */ /* 0x000fc60008000f00 */
[----:B------:R-:W-:-:S03]  /*0e60*/  FFMA.FTZ R27, R0, 0.69314718246459960938, R27 ;  /* 0x3f317218001b7823 */ /* 0x000fc6000001001b */
[----:B------:R1:W2:Y:S01]  /*0e70*/  LDG.E R2, desc[UR10][R2.64] ;  /* 0x0000000a02027981 */ /* 0x0002a2000c1e1900 */
[----:B------:R-:W-:Y:S01]  /*0e80*/  FMUL R0, R5, 1.4426950216293334961 ;  /* 0x3fb8aa3b05007820 */ /* 0x000fe20000400000 */
[----:B------:R-:W-:Y:S01]  /*0e90*/  FSETP.GT.AND P4, PT, R9, 20, PT ;  /* 0x41a000000900780b */ /* 0x000fe20003f84000 */
[----:B------:R-:W-:-:S03]  /*0ea0*/  ULEA UR4, UP0, UR5, UR6, 0x2 ;  /* 0x0000000605047291 */ /* 0x000fc6000f80103f */
[----:B------:R-:W-:Y:S01]  /*0eb0*/  FSETP.GEU.AND P6, PT, R0, -126, PT ;  /* 0xc2fc00000000780b */ /* 0x000fe20003fce000 */
[----:B------:R-:W-:-:S08]  /*0ec0*/  ULEA.HI.X UR5, UR5, UR7, URZ, 0x2, UP0 ;  /* 0x0000000705057291 */ /* 0x000fd000080f143f */
[----:B------:R-:W-:Y:S02]  /*0ed0*/  @!P4 FSEL R9, R18, -INF , P3 ;  /* 0xff8000001209c808 */ /* 0x000fe40001800000 */
[----:B------:R-:W-:Y:S02]  /*0ee0*/  FSETP.GT.AND P4, PT, R10, 20, PT ;  /* 0x41a000000a00780b */ /* 0x000fe40003f84000 */
[----:B------:R-:W-:Y:S01]  /*0ef0*/  @!P6 FMUL R0, R0, 0.5 ;  /* 0x3f0000000000e820 */ /* 0x000fe20000400000 */
[----:B------:R-:W-:-:S03]  /*0f00*/  FSETP.GT.AND P3, PT, R11, 20, PT ;  /* 0x41a000000b00780b */ /* 0x000fc60003f64000 */
[----:B------:R-:W3:Y:S07]  /*0f10*/  MUFU.EX2 R18, R0 ;  /* 0x0000000000127308 */ /* 0x000eee0000000800 */
[----:B------:R-:W-:Y:S02]  /*0f20*/  @!P4 FSEL R10, R19, -INF , P2 ;  /* 0xff800000130ac808 */ /* 0x000fe40001000000 */
[----:B------:R-:W-:Y:S02]  /*0f30*/  ISETP.GE.U32.AND P4, PT, R21, 0x7f800000, PT ;  /* 0x7f8000001500780c */ /* 0x000fe40003f86070 */
[----:B------:R-:W-:-:S02]  /*0f40*/  @!P3 FSEL R11, R24, -INF , P5 ;  /* 0xff800000180bb808 */ /* 0x000fc40002800000 */
[----:B------:R-:W-:Y:S02]  /*0f50*/  FSETP.GT.AND P3, PT, R7, 20, PT ;  /* 0x41a000000700780b */ /* 0x000fe40003f64000 */
[----:B------:R-:W-:Y:S01]  /*0f60*/  FSETP.GT.AND P5, PT, R6, 20, PT ;  /* 0x41a000000600780b */ /* 0x000fe20003fa4000 */
[----:B---3--:R-:W-:Y:S01]  /*0f70*/  @!P6 FMUL R18, R18, R18 ;  /* 0x000000121212e220 */ /* 0x008fe20000400000 */
[----:B------:R-:W-:-:S03]  /*0f80*/  ISETP.GE.U32.AND P6, PT, R25, 0x7f800000, PT ;  /* 0x7f8000001900780c */ /* 0x000fc60003fc6070 */
[----:B-1----:R-:W-:-:S05]  /*0f90*/  FADD R3, R18, 1 ;  /* 0x3f80000012037421 */ /* 0x002fca0000000000 */
[----:B------:R-:W-:-:S04]  /*0fa0*/  IADD3 R18, R3, -0x3f2aaaab, RZ ;  /* 0xc0d5555503127810 */ /* 0x000fc80007ffe0ff */
[----:B------:R-:W-:Y:S02]  /*0fb0*/  LOP3.LUT R18, R18, 0xff800000, RZ, 0xc0, !PT ;  /* 0xff80000012127812 */ /* 0x000fe400078ec0ff */
[----:B------:R-:W-:Y:S02]  /*0fc0*/  @P6 MOV R24, 0x7f800000 ;  /* 0x7f80000000186802 */ /* 0x000fe40000000f00 */
[----:B------:R-:W-:-:S03]  /*0fd0*/  IADD3 R19, R3, -R18, RZ ;  /* 0x8000001203137210 */ /* 0x000fc60007ffe0ff */
[C---:B------:R-:W-:Y:S01]  /*0fe0*/  @P6 FFMA.FTZ R27, R25.reuse, R24, +INF ;  /* 0x7f800000191b6423 */ /* 0x040fe20000010018 */
[----:B------:R-:W-:Y:S01]  /*0ff0*/  FSETP.NEU.AND P6, PT, R25, RZ, PT ;  /* 0x000000ff1900720b */ /* 0x000fe20003fcd000 */
[----:B------:R-:W-:-:S03]  /*1000*/  FADD R19, R19, -1 ;  /* 0xbf80000013137421 */ /* 0x000fc60000000000 */
[----:B------:R-:W-:Y:S01]  /*1010*/  @!P3 FSEL R7, R27, -INF , P6 ;  /* 0xff8000001b07b808 */ /* 0x000fe20003000000 */
[----:B------:R-:W-:Y:S01]  /*1020*/  FFMA.FTZ R16, R19, -R16, 0.14084610342979431152 ;  /* 0x3e1039f613107423 */ /* 0x000fe20000010810 */
[----:B------:R-:W-:Y:S02]  /*1030*/  ISETP.GE.U32.AND P3, PT, R3, 0x7f800000, PT ;  /* 0x7f8000000300780c */ /* 0x000fe40003f66070 */
[----:B------:R-:W-:Y:S01]  /*1040*/  FSETP.NEU.AND P6, PT, R21, RZ, PT ;  /* 0x000000ff1500720b */ /* 0x000fe20003fcd000 */
[----:B------:R-:W-:Y:S01]  /*1050*/  FFMA.FTZ R0, R19, R16, -0.12148627638816833496 ;  /* 0xbdf8cdcc13007423 */ /* 0x000fe20000010010 */
[----:B--2---:R-:W-:-:S03]  /*1060*/  FMUL R16, R2, 1.4426950216293334961 ;  /* 0x3fb8aa3b02107820 */ /* 0x004fc60000400000 */
[C---:B------:R-:W-:Y:S01]  /*1070*/  FFMA.FTZ R2, R19.reuse, R0, 0.13980610668659210205 ;  /* 0x3e0f295513027423 */ /* 0x040fe20000010000 */
[----:B------:R-:W-:Y:S02]  /*1080*/  I2FP.F32.S32 R0, R26 ;  /* 0x0000001a00007245 */ /* 0x000fe40000201400 */
[----:B------:R-:W-:Y:S01]  /*1090*/  FSETP.GEU.AND P2, PT, R16, -126, PT ;  /* 0xc2fc00001000780b */ /* 0x000fe20003f4e000 */
[C---:B------:R-:W-:Y:S02]  /*10a0*/  FFMA.FTZ R2, R19.reuse, R2, -0.16684235632419586182 ;  /* 0xbe2ad8b913027423 */ /* 0x040fe40000010002 */
[----:B------:R-:W-:Y:S02]  /*10b0*/  FFMA.FTZ R0, R0, 1.1920928955078125e-07, RZ ;  /* 0x3400000000007823 */ /* 0x000fe400000100ff */
[C---:B------:R-:W-:Y:S02]  /*10c0*/  FFMA.FTZ R2, R19.reuse, R2, 0.20012299716472625732 ;  /* 0x3e4ced0b13027423 */ /* 0x040fe40000010002 */
[----:B------:R-:W-:Y:S01]  /*10d0*/  FFMA.FTZ R23, R0, 0.69314718246459960938, R23 ;  /* 0x3f31721800177823 */ /* 0x000fe20000010017 */
[----:B------:R-:W-:Y:S01]  /*10e0*/  @P4 MOV R0, 0x7f800000 ;  /* 0x7f80000000004802 */ /* 0x000fe20000000f00 */
[----:B------:R-:W-:-:S04]  /*10f0*/  FFMA.FTZ R2, R19, R2, -0.24999669194221496582 ;  /* 0xbe7fff2213027423 */ /* 0x000fc80000010002 */
[----:B------:R-:W-:Y:S01]  /*1100*/  @P4 FFMA.FTZ R23, R21, R0, +INF ;  /* 0x7f80000015174423 */ /* 0x000fe20000010000 */
[----:B------:R-:W-:Y:S01]  /*1110*/  @!P2 FMUL R16, R16, 0.5 ;  /* 0x3f0000001010a820 */ /* 0x000fe20000400000 */
[----:B------:R-:W-:Y:S01]  /*1120*/  FFMA.FTZ R2, R19, R2, 0.33333182334899902344 ;  /* 0x3eaaaa7813027423 */ /* 0x000fe20000010002 */
[----:B------:R-:W-:Y:S02]  /*1130*/  ISETP.GE.U32.AND P4, PT, R17, 0x7f800000, PT ;  /* 0x7f8000001100780c */ /* 0x000fe40003f86070 */
[----:B------:R-:W-:Y:S01]  /*1140*/  @!P5 FSEL R6, R23, -INF , P6 ;  /* 0xff8000001706d808 */ /* 0x000fe20003000000 */
[----:B------:R-:W-:Y:S01]  /*1150*/  FFMA.FTZ R2, R19, R2, -0.5 ;  /* 0xbf00000013027423 */ /* 0x000fe20000010002 */
[----:B------:R-:W1:Y:S01]  /*1160*/  MUFU.EX2 R16, R16 ;  /* 0x0000001000107308 */ /* 0x000e620000000800 */
[----:B------:R-:W-:Y:S02]  /*1170*/  FSETP.GT.AND P6, PT, R5, 20, PT ;  /* 0x41a000000500780b */ /* 0x000fe40003fc4000 */
[----:B------:R-:W-:Y:S01]  /*1180*/  FMUL R24, R19, R2 ;  /* 0x0000000213187220 */ /* 0x000fe20000400000 */
[----:B------:R-:W-:-:S02]  /*1190*/  I2FP.F32.S32 R2, R18 ;  /* 0x0000001200027245 */ /* 0x000fc40000201400 */
[----:B------:R-:W-:Y:S01]  /*11a0*/  @P3 MOV R18, 0x7f800000 ;  /* 0x7f80000000123802 */ /* 0x000fe20000000f00 */
[----:B------:R-:W-:Y:S01]  /*11b0*/  FFMA.FTZ R21, R19, R24, R19 ;  /* 0x0000001813157223 */ /* 0x000fe20000010013 */
[----:B------:R-:W-:Y:S01]  /*11c0*/  I2FP.F32.S32 R0, R20 ;  /* 0x0000001400007245 */ /* 0x000fe20000201400 */
[----:B------:R-:W-:Y:S01]  /*11d0*/  FFMA.FTZ R2, R2, 1.1920928955078125e-07, RZ ;  /* 0x3400000002027823 */ /* 0x000fe200000100ff */
[----:B------:R-:W-:-:S03]  /*11e0*/  FSETP.GT.AND P5, PT, R4, 20, PT ;  /* 0x41a000000400780b */ /* 0x000fc60003fa4000 */
[----:B------:R-:W-:Y:S01]  /*11f0*/  FFMA.FTZ R2, R2, 0.69314718246459960938, R21 ;  /* 0x3f31721802027823 */ /* 0x000fe20000010015 */
[C---:B------:R-:W-:Y:S01]  /*1200*/  @P3 FFMA.FTZ R2, R3.reuse, R18, +INF ;  /* 0x7f80000003023423 */ /* 0x040fe20000010012 */
[----:B------:R-:W-:Y:S01]  /*1210*/  FSETP.NEU.AND P3, PT, R3, RZ, PT ;  /* 0x000000ff0300720b */ /* 0x000fe20003f6d000 */
[----:B------:R-:W-:Y:S01]  /*1220*/  FFMA.FTZ R19, R0, 1.1920928955078125e-07, RZ ;  /* 0x3400000000137823 */ /* 0x000fe200000100ff */
[----:B-1----:R-:W-:Y:S01]  /*1230*/  @!P2 FMUL R16, R16, R16 ;  /* 0x000000101010a220 */ /* 0x002fe20000400000 */
[----:B------:R-:W-:Y:S02]  /*1240*/  @P4 MOV R0, 0x7f800000 ;  /* 0x7f80000000004802 */ /* 0x000fe40000000f00 */
[----:B------:R-:W-:Y:S01]  /*1250*/  @!P6 FSEL R5, R2, -INF , P3 ;  /* 0xff8000000205e808 */ /* 0x000fe20001800000 */
[----:B------:R-:W-:Y:S01]  /*1260*/  FADD R16, RZ, -R16 ;  /* 0x80000010ff107221 */ /* 0x000fe20000000000 */
[----:B------:R-:W-:Y:S01]  /*1270*/  IADD3 R2, P2, R15, UR4, RZ ;  /* 0x000000040f027c10 */ /* 0x000fe2000ff5e0ff */
[----:B------:R-:W-:Y:S01]  /*1280*/  FFMA.FTZ R19, R19, 0.69314718246459960938, R22 ;  /* 0x3f31721813137823 */ /* 0x000fe20000010016 */
[C---:B------:R-:W-:Y:S01]  /*1290*/  @P4 FFMA.FTZ R19, R17.reuse, R0, +INF ;  /* 0x7f80000011134423 */ /* 0x040fe20000010000 */
[----:B------:R-:W-:Y:S01]  /*12a0*/  FSETP.NEU.AND P4, PT, R17, RZ, PT ;  /* 0x000000ff1100720b */ /* 0x000fe20003f8d000 */
[----:B------:R-:W-:Y:S01]  /*12b0*/  FMUL R8, R16, R8 ;  /* 0x0000000810087220 */ /* 0x000fe20000400000 */
[----:B------:R-:W-:Y:S01]  /*12c0*/  IADD3.X R3, R12, UR5, RZ, P2, !PT ;  /* 0x000000050c037c10 */ /* 0x000fe200097fe4ff */
[C---:B------:R-:W-:Y:S01]  /*12d0*/  FMUL R9, R16.reuse, R9 ;  /* 0x0000000910097220 */ /* 0x040fe20000400000 */
[C---:B------:R-:W-:Y:S01]  /*12e0*/  FMUL R10, R16.reuse, R10 ;  /* 0x0000000a100a7220 */ /* 0x040fe20000400000 */
[----:B------:R-:W-:Y:S01]  /*12f0*/  FMUL R11, R16, R11 ;  /* 0x0000000b100b7220 */ /* 0x000fe20000400000 */
[----:B------:R-:W-:Y:S01]  /*1300*/  IADD3 R14, P3, R14, UR4, RZ ;  /* 0x000000040e0e7c10 */ /* 0x000fe2000ff7e0ff */
[C---:B------:R-:W-:Y:S01]  /*1310*/  FMUL R6, R16.reuse, R6 ;  /* 0x0000000610067220 */ /* 0x040fe20000400000 */
[----:B------:R-:W-:Y:S01]  /*1320*/  @!P5 FSEL R4, R19, -INF , P4 ;  /* 0xff8000001304d808 */ /* 0x000fe20002000000 */
[C---:B------:R-:W-:Y:S01]  /*1330*/  FMUL R5, R16.reuse, R5 ;  /* 0x0000000510057220 */ /* 0x040fe20000400000 */
[----:B------:R1:W-:Y:S01]  /*1340*/  @P0 STG.E.128 desc[UR10][R2.64], R8 ;  /* 0x0000000802000986 */ /* 0x0003e2000c101d0a */
[----:B------:R-:W-:Y:S01]  /*1350*/  IADD3.X R15, R13, UR5, RZ, P3, !PT ;  /* 0x000000050d0f7c10 */ /* 0x000fe20009ffe4ff */
[C---:B------:R-:W-:Y:S01]  /*1360*/  FMUL R7, R16.reuse, R7 ;  /* 0x0000000710077220 */ /* 0x040fe20000400000 */
[----:B------:R-:W-:Y:S01]  /*1370*/  FMUL R4, R16, R4 ;  /* 0x0000000410047220 */ /* 0x000fe20000400000 */
[----:B0-----:R-:W-:Y:S06]  /*1380*/  @!P1 EXIT ;  /* 0x000000000000994d */ /* 0x001fec0003800000 */
[----:B------:R-:W-:Y:S01]  /*1390*/  STG.E.128 desc[UR10][R14.64], R4 ;  /* 0x000000040e007986 */ /* 0x000fe2000c101d0a */
[----:B------:R-:W-:Y:S05]  /*13a0*/  EXIT ;  /* 0x000000000000794d */ /* 0x000fea0003800000 */
.L_x_0:
[----:B------:R-:W-:-:S00]  /*13b0*/  BRA `(.L_x_0) ;  /* 0xfffffffc00fc7947 */ /* 0x000fc0000383ffff */
[----:B------:R-:W-:-:S00]  /*13c0*/  NOP ;  /* 0x0000000000007918 */ /* 0x000fc00000000000 */
        /* <DEDUP_REMOVED lines=11> */
.L_x_1:


//--------------------- .nv.global.init           --------------------------
	.section	.nv.global.init,"aw",@progbits
.nv.global.init:
	.type		_$_str,@object
	.size		_$_str,(.L_0 - _$_str)
_$_str:
        /*0000*/ 	.byte	0x5f, 0x5f, 0x43, 0x55, 0x44, 0x41, 0x5f, 0x46, 0x54, 0x5a, 0x00
.L_0:


//--------------------- .nv.shared.reserved.0     --------------------------
	.section	.nv.shared.reserved.0,"aw",@nobits
	.weak		__nv_reservedSMEM_offset_0_alias
	.size		__nv_reservedSMEM_offset_0_alias, 0, 0
	.other		__nv_reservedSMEM_offset_0_alias,@"STO_CUDA_RESERVED_SHARED STV_DEFAULT"
__nv_reservedSMEM_offset_0_alias:
	.zero		0


//--------------------- .nv.constant0.kda_gate_fwd_kernel --------------------------
	.section	.nv.constant0.kda_gate_fwd_kernel,"a",@progbits
	.sectionflags	@""
	.align	4
.nv.constant0.kda_gate_fwd_kernel:
	.zero		576


//--------------------- SYMBOLS --------------------------

	.type		.nv.reservedSmem.offset0,@object
	.size		.nv.reservedSmem.offset0,0x4
